	.headerflags	@"EF_CUDA_TEXMODE_UNIFIED EF_CUDA_64BIT_ADDRESS EF_CUDA_ACCELERATORS EF_CUDA_SM90 EF_CUDA_VIRTUAL_SM(EF_CUDA_SM90)"
	.elftype	@"ET_EXEC"


//--------------------- .nv.info                  --------------------------
	.section	.nv.info,"",@"SHT_CUDA_INFO"
	.align	4


	//----- nvinfo : EIATTR_REGCOUNT
	.align		4
        /*0000*/ 	.byte	0x04, 0x2f
        /*0002*/ 	.short	(.L_1 - .L_0)
	.align		4
.L_0:
        /*0004*/ 	.word	index@(triton_poi_fused_relu_0)
        /*0008*/ 	.word	0x00000008


	//----- nvinfo : EIATTR_MIN_STACK_SIZE
	.align		4
.L_1:
        /*000c*/ 	.byte	0x04, 0x12
        /*000e*/ 	.short	(.L_3 - .L_2)
	.align		4
.L_2:
        /*0010*/ 	.word	index@(triton_poi_fused_relu_0)
        /*0014*/ 	.word	0x00000000


	//----- nvinfo : EIATTR_FRAME_SIZE
	.align		4
.L_3:
        /*0018*/ 	.byte	0x04, 0x11
        /*001a*/ 	.short	(.L_5 - .L_4)
	.align		4
.L_4:
        /*001c*/ 	.word	index@(triton_poi_fused_relu_0)
        /*0020*/ 	.word	0x00000000


	//----- nvinfo : EIATTR_MIN_STACK_SIZE
	.align		4
.L_5:
        /*0024*/ 	.byte	0x04, 0x12
        /*0026*/ 	.short	(.L_7 - .L_6)
	.align		4
.L_6:
        /*0028*/ 	.word	index@(triton_poi_fused_relu_0)
        /*002c*/ 	.word	0x00000000
.L_7:


//--------------------- .nv.info.triton_poi_fused_relu_0 --------------------------
	.section	.nv.info.triton_poi_fused_relu_0,"",@"SHT_CUDA_INFO"
	.sectionflags	@""
	.align	4


	//----- nvinfo : EIATTR_CUDA_API_VERSION
	.align		4
        /*0000*/ 	.byte	0x04, 0x37
        /*0002*/ 	.short	(.L_9 - .L_8)
.L_8:
        /*0004*/ 	.word	0x0000007c


	//----- nvinfo : EIATTR_KPARAM_INFO
	.align		4
.L_9:
        /*0008*/ 	.byte	0x04, 0x17
        /*000a*/ 	.short	(.L_11 - .L_10)
.L_10:
        /*000c*/ 	.word	0x00000000
        /*0010*/ 	.short	0x0001
        /*0012*/ 	.short	0x0008
        /*0014*/ 	.byte	0x00, 0xf0, 0x11, 0x00


	//----- nvinfo : EIATTR_KPARAM_INFO
	.align		4
.L_11:
        /*0018*/ 	.byte	0x04, 0x17
        /*001a*/ 	.short	(.L_13 - .L_12)
.L_12:
        /*001c*/ 	.word	0x00000000
        /*0020*/ 	.short	0x0000
        /*0022*/ 	.short	0x0000
        /*0024*/ 	.byte	0x00, 0xf4, 0x21, 0x00


	//----- nvinfo : EIATTR_SPARSE_MMA_MASK
	.align		4
.L_13:
        /*0028*/ 	.byte	0x03, 0x50
        /*002a*/ 	.short	0x0000


	//----- nvinfo : EIATTR_MAXREG_COUNT
	.align		4
        /*002c*/ 	.byte	0x03, 0x1b
        /*002e*/ 	.short	0x00ff


	//----- nvinfo : EIATTR_EXIT_INSTR_OFFSETS
	.align		4
        /*0030*/ 	.byte	0x04, 0x1c
        /*0032*/ 	.short	(.L_15 - .L_14)


	//   ....[0]....
.L_14:
        /*0034*/ 	.word	0x00000130


	//   ....[1]....
        /*0038*/ 	.word	0x00000150


	//----- nvinfo : EIATTR_REQNTID
	.align		4
.L_15:
        /*003c*/ 	.byte	0x04, 0x10
        /*003e*/ 	.short	(.L_17 - .L_16)
.L_16:
        /*0040*/ 	.word	0x00000080
        /*0044*/ 	.word	0x00000001
        /*0048*/ 	.word	0x00000001


	//----- nvinfo : EIATTR_CRS_STACK_SIZE
	.align		4
.L_17:
        /*004c*/ 	.byte	0x04, 0x1e
        /*004e*/ 	.short	(.L_19 - .L_18)
.L_18:
        /*0050*/ 	.word	0x00000000


	//----- nvinfo : EIATTR_CBANK_PARAM_SIZE
	.align		4
.L_19:
        /*0054*/ 	.byte	0x03, 0x19
        /*0056*/ 	.short	0x000c


	//----- nvinfo : EIATTR_PARAM_CBANK
	.align		4
        /*0058*/ 	.byte	0x04, 0x0a
        /*005a*/ 	.short	(.L_21 - .L_20)
	.align		4
.L_20:
        /*005c*/ 	.word	index@(.nv.constant0.triton_poi_fused_relu_0)
        /*0060*/ 	.short	0x0210
        /*0062*/ 	.short	0x000c


	//----- nvinfo : EIATTR_SW_WAR
	.align		4
.L_21:
        /*0064*/ 	.byte	0x04, 0x36
        /*0066*/ 	.short	(.L_23 - .L_22)
.L_22:
        /*0068*/ 	.word	0x00000008
.L_23:


//--------------------- .nv.callgraph             --------------------------
	.section	.nv.callgraph,"",@"SHT_CUDA_CALLGRAPH"
	.align	4
	.sectionentsize	8
	.align		4
        /*0000*/ 	.word	0x00000000
	.align		4
        /*0004*/ 	.word	0xffffffff
	.align		4
        /*0008*/ 	.word	0x00000000
	.align		4
        /*000c*/ 	.word	0xfffffffe
	.align		4
        /*0010*/ 	.word	0x00000000
	.align		4
        /*0014*/ 	.word	0xfffffffd
	.align		4
        /*0018*/ 	.word	0x00000000
	.align		4
        /*001c*/ 	.word	0xfffffffc


//--------------------- .text.triton_poi_fused_relu_0 --------------------------
	.section	.text.triton_poi_fused_relu_0,"ax",@progbits
	.align	128
        .global         triton_poi_fused_relu_0
        .type           triton_poi_fused_relu_0,@function
        .size           triton_poi_fused_relu_0,(.L_x_3 - triton_poi_fused_relu_0)
        .other          triton_poi_fused_relu_0,@"STO_CUDA_ENTRY STV_DEFAULT"
triton_poi_fused_relu_0:
.text.triton_poi_fused_relu_0:
[----:B------:R-:W0:Y:S02]  /*0000*/  LDC R1, c[0x0][0x28] ;  /* 0x00000a00ff017b82 */ /* 0x000e240000000800 */
[----:B------:R-:W1:Y:S01]  /*0010*/  S2R R0, SR_TID.X ;  /* 0x0000000000007919 */ /* 0x000e620000002100 */
[----:B------:R-:W2:Y:S01]  /*0020*/  LDC.64 R2, c[0x0][0x210] ;  /* 0x00008400ff027b82 */ /* 0x000ea20000000a00 */
[----:B------:R-:W-:Y:S01]  /*0030*/  ULDC.64 UR4, c[0x0][0x208] ;  /* 0x0000820000047ab9 */ /* 0x000fe20000000a00 */
[----:B------:R-:W-:Y:S01]  /*0040*/  BSSY B0, `(.L_x_0) ;  /* 0x000000a000007945 */ /* 0x000fe20003800000 */
[----:B------:R-:W3:Y:S01]  /*0050*/  S2R R5, SR_CTAID.X ;  /* 0x0000000000057919 */ /* 0x000ee20000002500 */
[----:B-1----:R-:W-:-:S05]  /*0060*/  IMAD.SHL.U32 R0, R0, 0x2, RZ ;  /* 0x0000000200007824 */ /* 0x002fca00078e00ff */
[----:B------:R-:W-:-:S05]  /*0070*/  LOP3.LUT R0, R0, 0xfe, RZ, 0xc0, !PT ;  /* 0x000000fe00007812 */ /* 0x000fca00078ec0ff */
[----:B---3--:R-:W-:-:S04]  /*0080*/  IMAD R5, R5, 0x100, R0 ;  /* 0x0000010005057824 */ /* 0x008fc800078e0200 */
[C---:B--2---:R-:W-:Y:S01]  /*0090*/  IMAD.WIDE R2, R5.reuse, 0x4, R2 ;  /* 0x0000000405027825 */ /* 0x044fe200078e0202 */
[----:B------:R-:W-:Y:S02]  /*00a0*/  ISETP.GE.AND P2, PT, R5, 0x100, PT ;  /* 0x000001000500780c */ /* 0x000fe40003f46270 */
[----:B------:R-:W-:-:S11]  /*00b0*/  CS2R R4, SRZ ;  /* 0x0000000000047805 */ /* 0x000fd6000001ff00 */
[----:B------:R-:W-:Y:S05]  /*00c0*/  @P2 BRA `(.L_x_1) ;  /* 0x0000000000042947 */ /* 0x000fea0003800000 */
[----:B------:R1:W5:Y:S02]  /*00d0*/  LDG.E.64 R4, desc[UR4][R2.64] ;  /* 0x0000000402047981 */ /* 0x000364000c1e1b00 */
.L_x_1:
[----:B------:R-:W-:Y:S05]  /*00e0*/  BSYNC B0 ;  /* 0x0000000000007941 */ /* 0x000fea0003800000 */
.L_x_0:
[C---:B-----5:R-:W-:Y:S02]  /*00f0*/  FSETP.GEU.AND P0, PT, R4.reuse, RZ, PT ;  /* 0x000000ff0400720b */ /* 0x060fe40003f0e000 */
[C---:B------:R-:W-:Y:S02]  /*0100*/  FSETP.GEU.AND P1, PT, R5.reuse, RZ, PT ;  /* 0x000000ff0500720b */ /* 0x040fe40003f2e000 */
[----:B------:R-:W-:Y:S02]  /*0110*/  FSEL R4, R4, RZ, P0 ;  /* 0x000000ff04047208 */ /* 0x000fe40000000000 */
[----:B------:R-:W-:Y:S01]  /*0120*/  FSEL R5, R5, RZ, P1 ;  /* 0x000000ff05057208 */ /* 0x000fe20000800000 */
[----:B------:R-:W-:Y:S08]  /*0130*/  @P2 EXIT ;  /* 0x000000000000294d */ /* 0x000ff00003800000 */
[----:B------:R-:W-:Y:S01]  /*0140*/  STG.E.64 desc[UR4][R2.64], R4 ;  /* 0x0000000402007986 */ /* 0x000fe2000c101b04 */
[----:B------:R-:W-:Y:S05]  /*0150*/  EXIT ;  /* 0x000000000000794d */ /* 0x000fea0003800000 */
.L_x_2:
[----:B------:R-:W-:-:S00]  /*0160*/  BRA `(.L_x_2) ;  /* 0xfffffffc00fc7947 */ /* 0x000fc0000383ffff */
[----:B------:R-:W-:-:S00]  /*0170*/  NOP ;  /* 0x0000000000007918 */ /* 0x000fc00000000000 */
        /* <DEDUP_REMOVED lines=8> */
.L_x_3:


//--------------------- .nv.constant0.triton_poi_fused_relu_0 --------------------------
	.section	.nv.constant0.triton_poi_fused_relu_0,"a",@progbits
	.sectionflags	@""
	.align	4
.nv.constant0.triton_poi_fused_relu_0:
	.zero		540
